//
// Generated by NVIDIA NVVM Compiler
//
// Compiler Build ID: CL-36424714
// Cuda compilation tools, release 13.0, V13.0.88
// Based on NVVM 20.0.0
//

.version 9.0
.target sm_100
.address_size 64

	// .globl	_Z16create_histogramv

.visible .entry _Z16create_histogramv()
{


	ret;

}
	// .globl	_Z10scan_omegav
.visible .entry _Z10scan_omegav()
{


	ret;

}
	// .globl	_Z7scan_muv
.visible .entry _Z7scan_muv()
{


	ret;

}
	// .globl	_Z25calculate_sigma_b_squaredv
.visible .entry _Z25calculate_sigma_b_squaredv()
{


	ret;

}
	// .globl	_Z19calculate_thresholdv
.visible .entry _Z19calculate_thresholdv()
{


	ret;

}
	// .globl	_Z22create_binarized_imagev
.visible .entry _Z22create_binarized_imagev()
{


	ret;

}


// ===== COMPILED SASS (sm_100) =====

	.target	sm_100

	.elftype	@"ET_EXEC"


//--------------------- .note.nv.tkinfo           --------------------------
	.section	.note.nv.tkinfo,"",@"SHT_NOTE"
	.sectionflags	@"SHF_NOTE_NV_TKINFO"
	.tkinfo
        /*0018*/ 	.word	0x00000002
        /*0030*/ 	.string	""
        /*0030*/ 	.string	"ptxas"
        /*0030*/ 	.string	"Cuda compilation tools, release 13.0, V13.0.88"
        /*0030*/ 	.string	"Build cuda_13.0.r13.0/compiler.36424714_0"
        /*0030*/ 	.string	"-arch sm_100 -m 64 "



//--------------------- .note.nv.cuinfo           --------------------------
	.section	.note.nv.cuinfo,"",@"SHT_NOTE"
	.sectionflags	@"SHF_NOTE_NV_CUINFO"
        /*0018*/ 	.short	0x0002
        /*001a*/ 	.short	0x0064
        /*001c*/ 	.short	0x0082
	.zero		2


//--------------------- .nv.info                  --------------------------
	.section	.nv.info,"",@"SHT_CUDA_INFO"
	.align	4


	//----- nvinfo : EIATTR_REGCOUNT
	.align		4
        /*0000*/ 	.byte	0x04, 0x2f
        /*0002*/ 	.short	(.L_1 - .L_0)
	.align		4
.L_0:
        /*0004*/ 	.word	index@(_Z16create_histogramv)
        /*0008*/ 	.word	0x00000004


	//----- nvinfo : EIATTR_FRAME_SIZE
	.align		4
.L_1:
        /*000c*/ 	.byte	0x04, 0x11
        /*000e*/ 	.short	(.L_3 - .L_2)
	.align		4
.L_2:
        /*0010*/ 	.word	index@(_Z16create_histogramv)
        /*0014*/ 	.word	0x00000000


	//----- nvinfo : EIATTR_REGCOUNT
	.align		4
.L_3:
        /*0018*/ 	.byte	0x04, 0x2f
        /*001a*/ 	.short	(.L_5 - .L_4)
	.align		4
.L_4:
        /*001c*/ 	.word	index@(_Z10scan_omegav)
        /*0020*/ 	.word	0x00000004


	//----- nvinfo : EIATTR_FRAME_SIZE
	.align		4
.L_5:
        /*0024*/ 	.byte	0x04, 0x11
        /*0026*/ 	.short	(.L_7 - .L_6)
	.align		4
.L_6:
        /*0028*/ 	.word	index@(_Z10scan_omegav)
        /*002c*/ 	.word	0x00000000


	//----- nvinfo : EIATTR_REGCOUNT
	.align		4
.L_7:
        /*0030*/ 	.byte	0x04, 0x2f
        /*0032*/ 	.short	(.L_9 - .L_8)
	.align		4
.L_8:
        /*0034*/ 	.word	index@(_Z7scan_muv)
        /*0038*/ 	.word	0x00000004


	//----- nvinfo : EIATTR_FRAME_SIZE
	.align		4
.L_9:
        /*003c*/ 	.byte	0x04, 0x11
        /*003e*/ 	.short	(.L_11 - .L_10)
	.align		4
.L_10:
        /*0040*/ 	.word	index@(_Z7scan_muv)
        /*0044*/ 	.word	0x00000000


	//----- nvinfo : EIATTR_REGCOUNT
	.align		4
.L_11:
        /*0048*/ 	.byte	0x04, 0x2f
        /*004a*/ 	.short	(.L_13 - .L_12)
	.align		4
.L_12:
        /*004c*/ 	.word	index@(_Z25calculate_sigma_b_squaredv)
        /*0050*/ 	.word	0x00000004


	//----- nvinfo : EIATTR_FRAME_SIZE
	.align		4
.L_13:
        /*0054*/ 	.byte	0x04, 0x11
        /*0056*/ 	.short	(.L_15 - .L_14)
	.align		4
.L_14:
        /*0058*/ 	.word	index@(_Z25calculate_sigma_b_squaredv)
        /*005c*/ 	.word	0x00000000


	//----- nvinfo : EIATTR_REGCOUNT
	.align		4
.L_15:
        /*0060*/ 	.byte	0x04, 0x2f
        /*0062*/ 	.short	(.L_17 - .L_16)
	.align		4
.L_16:
        /*0064*/ 	.word	index@(_Z19calculate_thresholdv)
        /*0068*/ 	.word	0x00000004


	//----- nvinfo : EIATTR_FRAME_SIZE
	.align		4
.L_17:
        /*006c*/ 	.byte	0x04, 0x11
        /*006e*/ 	.short	(.L_19 - .L_18)
	.align		4
.L_18:
        /*0070*/ 	.word	index@(_Z19calculate_thresholdv)
        /*0074*/ 	.word	0x00000000


	//----- nvinfo : EIATTR_REGCOUNT
	.align		4
.L_19:
        /*0078*/ 	.byte	0x04, 0x2f
        /*007a*/ 	.short	(.L_21 - .L_20)
	.align		4
.L_20:
        /*007c*/ 	.word	index@(_Z22create_binarized_imagev)
        /*0080*/ 	.word	0x00000004


	//----- nvinfo : EIATTR_FRAME_SIZE
	.align		4
.L_21:
        /*0084*/ 	.byte	0x04, 0x11
        /*0086*/ 	.short	(.L_23 - .L_22)
	.align		4
.L_22:
        /*0088*/ 	.word	index@(_Z22create_binarized_imagev)
        /*008c*/ 	.word	0x00000000


	//----- nvinfo : EIATTR_MIN_STACK_SIZE
	.align		4
.L_23:
        /*0090*/ 	.byte	0x04, 0x12
        /*0092*/ 	.short	(.L_25 - .L_24)
	.align		4
.L_24:
        /*0094*/ 	.word	index@(_Z22create_binarized_imagev)
        /*0098*/ 	.word	0x00000000


	//----- nvinfo : EIATTR_MIN_STACK_SIZE
	.align		4
.L_25:
        /*009c*/ 	.byte	0x04, 0x12
        /*009e*/ 	.short	(.L_27 - .L_26)
	.align		4
.L_26:
        /*00a0*/ 	.word	index@(_Z19calculate_thresholdv)
        /*00a4*/ 	.word	0x00000000


	//----- nvinfo : EIATTR_MIN_STACK_SIZE
	.align		4
.L_27:
        /*00a8*/ 	.byte	0x04, 0x12
        /*00aa*/ 	.short	(.L_29 - .L_28)
	.align		4
.L_28:
        /*00ac*/ 	.word	index@(_Z25calculate_sigma_b_squaredv)
        /*00b0*/ 	.word	0x00000000


	//----- nvinfo : EIATTR_MIN_STACK_SIZE
	.align		4
.L_29:
        /*00b4*/ 	.byte	0x04, 0x12
        /*00b6*/ 	.short	(.L_31 - .L_30)
	.align		4
.L_30:
        /*00b8*/ 	.word	index@(_Z7scan_muv)
        /*00bc*/ 	.word	0x00000000


	//----- nvinfo : EIATTR_MIN_STACK_SIZE
	.align		4
.L_31:
        /*00c0*/ 	.byte	0x04, 0x12
        /*00c2*/ 	.short	(.L_33 - .L_32)
	.align		4
.L_32:
        /*00c4*/ 	.word	index@(_Z10scan_omegav)
        /*00c8*/ 	.word	0x00000000


	//----- nvinfo : EIATTR_MIN_STACK_SIZE
	.align		4
.L_33:
        /*00cc*/ 	.byte	0x04, 0x12
        /*00ce*/ 	.short	(.L_35 - .L_34)
	.align		4
.L_34:
        /*00d0*/ 	.word	index@(_Z16create_histogramv)
        /*00d4*/ 	.word	0x00000000
.L_35:


//--------------------- .nv.compat                --------------------------
	.section	.nv.compat,"",@"SHT_CUDA_COMPAT_INFO"
	.align	4
        /*0000*/ 	.byte	0x02, 0x09, 0x00, 0x00, 0x02, 0x02, 0x01, 0x00, 0x02, 0x05, 0x05, 0x00, 0x03, 0x07, 0x01, 0x01
        /*0010*/ 	.byte	0x02, 0x03, 0x00, 0x00, 0x02, 0x06, 0x01, 0x00, 0x04, 0x0b, 0x08, 0x00, 0x09, 0x00, 0x00, 0x00
        /*0020*/ 	.byte	0x00, 0x00, 0x00, 0x00


//--------------------- .nv.info._Z22create_binarized_imagev --------------------------
	.section	.nv.info._Z22create_binarized_imagev,"",@"SHT_CUDA_INFO"
	.sectionflags	@""
	.align	4


	//----- nvinfo : EIATTR_CUDA_API_VERSION
	.align		4
        /*0000*/ 	.byte	0x04, 0x37
        /*0002*/ 	.short	(.L_37 - .L_36)
.L_36:
        /*0004*/ 	.word	0x00000082


	//----- nvinfo : EIATTR_SPARSE_MMA_MASK
	.align		4
.L_37:
        /*0008*/ 	.byte	0x03, 0x50
        /*000a*/ 	.short	0x0000


	//----- nvinfo : EIATTR_MAXREG_COUNT
	.align		4
        /*000c*/ 	.byte	0x03, 0x1b
        /*000e*/ 	.short	0x00ff


	//----- nvinfo : EIATTR_MERCURY_ISA_VERSION
	.align		4
        /*0010*/ 	.byte	0x03, 0x5f
        /*0012*/ 	.short	0x0101


	//----- nvinfo : EIATTR_VRC_CTA_INIT_COUNT
	.align		4
        /*0014*/ 	.byte	0x02, 0x4a
	.zero		1
	.zero		1


	//----- nvinfo : EIATTR_EXIT_INSTR_OFFSETS
	.align		4
        /*0018*/ 	.byte	0x04, 0x1c
        /*001a*/ 	.short	(.L_39 - .L_38)


	//   ....[0]....
.L_38:
        /*001c*/ 	.word	0x00000010


	//----- nvinfo : EIATTR_SW_WAR
	.align		4
.L_39:
        /*0020*/ 	.byte	0x04, 0x36
        /*0022*/ 	.short	(.L_41 - .L_40)
.L_40:
        /*0024*/ 	.word	0x00000008
.L_41:


//--------------------- .nv.info._Z19calculate_thresholdv --------------------------
	.section	.nv.info._Z19calculate_thresholdv,"",@"SHT_CUDA_INFO"
	.sectionflags	@""
	.align	4


	//----- nvinfo : EIATTR_CUDA_API_VERSION
	.align		4
        /*0000*/ 	.byte	0x04, 0x37
        /*0002*/ 	.short	(.L_43 - .L_42)
.L_42:
        /*0004*/ 	.word	0x00000082


	//----- nvinfo : EIATTR_SPARSE_MMA_MASK
	.align		4
.L_43:
        /*0008*/ 	.byte	0x03, 0x50
        /*000a*/ 	.short	0x0000


	//----- nvinfo : EIATTR_MAXREG_COUNT
	.align		4
        /*000c*/ 	.byte	0x03, 0x1b
        /*000e*/ 	.short	0x00ff


	//----- nvinfo : EIATTR_MERCURY_ISA_VERSION
	.align		4
        /*0010*/ 	.byte	0x03, 0x5f
        /*0012*/ 	.short	0x0101


	//----- nvinfo : EIATTR_VRC_CTA_INIT_COUNT
	.align		4
        /*0014*/ 	.byte	0x02, 0x4a
	.zero		1
	.zero		1


	//----- nvinfo : EIATTR_EXIT_INSTR_OFFSETS
	.align		4
        /*0018*/ 	.byte	0x04, 0x1c
        /*001a*/ 	.short	(.L_45 - .L_44)


	//   ....[0]....
.L_44:
        /*001c*/ 	.word	0x00000010


	//----- nvinfo : EIATTR_SW_WAR
	.align		4
.L_45:
        /*0020*/ 	.byte	0x04, 0x36
        /*0022*/ 	.short	(.L_47 - .L_46)
.L_46:
        /*0024*/ 	.word	0x00000008
.L_47:


//--------------------- .nv.info._Z25calculate_sigma_b_squaredv --------------------------
	.section	.nv.info._Z25calculate_sigma_b_squaredv,"",@"SHT_CUDA_INFO"
	.sectionflags	@""
	.align	4


	//----- nvinfo : EIATTR_CUDA_API_VERSION
	.align		4
        /*0000*/ 	.byte	0x04, 0x37
        /*0002*/ 	.short	(.L_49 - .L_48)
.L_48:
        /*0004*/ 	.word	0x00000082


	//----- nvinfo : EIATTR_SPARSE_MMA_MASK
	.align		4
.L_49:
        /*0008*/ 	.byte	0x03, 0x50
        /*000a*/ 	.short	0x0000


	//----- nvinfo : EIATTR_MAXREG_COUNT
	.align		4
        /*000c*/ 	.byte	0x03, 0x1b
        /*000e*/ 	.short	0x00ff


	//----- nvinfo : EIATTR_MERCURY_ISA_VERSION
	.align		4
        /*0010*/ 	.byte	0x03, 0x5f
        /*0012*/ 	.short	0x0101


	//----- nvinfo : EIATTR_VRC_CTA_INIT_COUNT
	.align		4
        /*0014*/ 	.byte	0x02, 0x4a
	.zero		1
	.zero		1


	//----- nvinfo : EIATTR_EXIT_INSTR_OFFSETS
	.align		4
        /*0018*/ 	.byte	0x04, 0x1c
        /*001a*/ 	.short	(.L_51 - .L_50)


	//   ....[0]....
.L_50:
        /*001c*/ 	.word	0x00000010


	//----- nvinfo : EIATTR_SW_WAR
	.align		4
.L_51:
        /*0020*/ 	.byte	0x04, 0x36
        /*0022*/ 	.short	(.L_53 - .L_52)
.L_52:
        /*0024*/ 	.word	0x00000008
.L_53:


//--------------------- .nv.info._Z7scan_muv      --------------------------
	.section	.nv.info._Z7scan_muv,"",@"SHT_CUDA_INFO"
	.sectionflags	@""
	.align	4


	//----- nvinfo : EIATTR_CUDA_API_VERSION
	.align		4
        /*0000*/ 	.byte	0x04, 0x37
        /*0002*/ 	.short	(.L_55 - .L_54)
.L_54:
        /*0004*/ 	.word	0x00000082


	//----- nvinfo : EIATTR_SPARSE_MMA_MASK
	.align		4
.L_55:
        /*0008*/ 	.byte	0x03, 0x50
        /*000a*/ 	.short	0x0000


	//----- nvinfo : EIATTR_MAXREG_COUNT
	.align		4
        /*000c*/ 	.byte	0x03, 0x1b
        /*000e*/ 	.short	0x00ff


	//----- nvinfo : EIATTR_MERCURY_ISA_VERSION
	.align		4
        /*0010*/ 	.byte	0x03, 0x5f
        /*0012*/ 	.short	0x0101


	//----- nvinfo : EIATTR_VRC_CTA_INIT_COUNT
	.align		4
        /*0014*/ 	.byte	0x02, 0x4a
	.zero		1
	.zero		1


	//----- nvinfo : EIATTR_EXIT_INSTR_OFFSETS
	.align		4
        /*0018*/ 	.byte	0x04, 0x1c
        /*001a*/ 	.short	(.L_57 - .L_56)


	//   ....[0]....
.L_56:
        /*001c*/ 	.word	0x00000010


	//----- nvinfo : EIATTR_SW_WAR
	.align		4
.L_57:
        /*0020*/ 	.byte	0x04, 0x36
        /*0022*/ 	.short	(.L_59 - .L_58)
.L_58:
        /*0024*/ 	.word	0x00000008
.L_59:


//--------------------- .nv.info._Z10scan_omegav  --------------------------
	.section	.nv.info._Z10scan_omegav,"",@"SHT_CUDA_INFO"
	.sectionflags	@""
	.align	4


	//----- nvinfo : EIATTR_CUDA_API_VERSION
	.align		4
        /*0000*/ 	.byte	0x04, 0x37
        /*0002*/ 	.short	(.L_61 - .L_60)
.L_60:
        /*0004*/ 	.word	0x00000082


	//----- nvinfo : EIATTR_SPARSE_MMA_MASK
	.align		4
.L_61:
        /*0008*/ 	.byte	0x03, 0x50
        /*000a*/ 	.short	0x0000


	//----- nvinfo : EIATTR_MAXREG_COUNT
	.align		4
        /*000c*/ 	.byte	0x03, 0x1b
        /*000e*/ 	.short	0x00ff


	//----- nvinfo : EIATTR_MERCURY_ISA_VERSION
	.align		4
        /*0010*/ 	.byte	0x03, 0x5f
        /*0012*/ 	.short	0x0101


	//----- nvinfo : EIATTR_VRC_CTA_INIT_COUNT
	.align		4
        /*0014*/ 	.byte	0x02, 0x4a
	.zero		1
	.zero		1


	//----- nvinfo : EIATTR_EXIT_INSTR_OFFSETS
	.align		4
        /*0018*/ 	.byte	0x04, 0x1c
        /*001a*/ 	.short	(.L_63 - .L_62)


	//   ....[0]....
.L_62:
        /*001c*/ 	.word	0x00000010


	//----- nvinfo : EIATTR_SW_WAR
	.align		4
.L_63:
        /*0020*/ 	.byte	0x04, 0x36
        /*0022*/ 	.short	(.L_65 - .L_64)
.L_64:
        /*0024*/ 	.word	0x00000008
.L_65:


//--------------------- .nv.info._Z16create_histogramv --------------------------
	.section	.nv.info._Z16create_histogramv,"",@"SHT_CUDA_INFO"
	.sectionflags	@""
	.align	4


	//----- nvinfo : EIATTR_CUDA_API_VERSION
	.align		4
        /*0000*/ 	.byte	0x04, 0x37
        /*0002*/ 	.short	(.L_67 - .L_66)
.L_66:
        /*0004*/ 	.word	0x00000082


	//----- nvinfo : EIATTR_SPARSE_MMA_MASK
	.align		4
.L_67:
        /*0008*/ 	.byte	0x03, 0x50
        /*000a*/ 	.short	0x0000


	//----- nvinfo : EIATTR_MAXREG_COUNT
	.align		4
        /*000c*/ 	.byte	0x03, 0x1b
        /*000e*/ 	.short	0x00ff


	//----- nvinfo : EIATTR_MERCURY_ISA_VERSION
	.align		4
        /*0010*/ 	.byte	0x03, 0x5f
        /*0012*/ 	.short	0x0101


	//----- nvinfo : EIATTR_VRC_CTA_INIT_COUNT
	.align		4
        /*0014*/ 	.byte	0x02, 0x4a
	.zero		1
	.zero		1


	//----- nvinfo : EIATTR_EXIT_INSTR_OFFSETS
	.align		4
        /*0018*/ 	.byte	0x04, 0x1c
        /*001a*/ 	.short	(.L_69 - .L_68)


	//   ....[0]....
.L_68:
        /*001c*/ 	.word	0x00000010


	//----- nvinfo : EIATTR_SW_WAR
	.align		4
.L_69:
        /*0020*/ 	.byte	0x04, 0x36
        /*0022*/ 	.short	(.L_71 - .L_70)
.L_70:
        /*0024*/ 	.word	0x00000008
.L_71:


//--------------------- .nv.callgraph             --------------------------
	.section	.nv.callgraph,"",@"SHT_CUDA_CALLGRAPH"
	.align	4
	.sectionentsize	8
	.align		4
        /*0000*/ 	.word	0x00000000
	.align		4
        /*0004*/ 	.word	0xffffffff
	.align		4
        /*0008*/ 	.word	0x00000000
	.align		4
        /*000c*/ 	.word	0xfffffffe
	.align		4
        /*0010*/ 	.word	0x00000000
	.align		4
        /*0014*/ 	.word	0xfffffffd
	.align		4
        /*0018*/ 	.word	0x00000000
	.align		4
        /*001c*/ 	.word	0xfffffffc


//--------------------- .text._Z22create_binarized_imagev --------------------------
	.section	.text._Z22create_binarized_imagev,"ax",@progbits
	.align	128
        .global         _Z22create_binarized_imagev
        .type           _Z22create_binarized_imagev,@function
        .size           _Z22create_binarized_imagev,(.L_x_6 - _Z22create_binarized_imagev)
        .other          _Z22create_binarized_imagev,@"STO_CUDA_ENTRY STV_DEFAULT"
_Z22create_binarized_imagev:
.text._Z22create_binarized_imagev:
[----:B------:R-:W-:Y:S01]  /*0000*/  LDC R1, c[0x0][0x37c] ;  /* 0x0000df00ff017b82 */ /* 0x000fe20000000800 */
[----:B------:R-:W-:Y:S05]  /*0010*/  EXIT ;  /* 0x000000000000794d */ /* 0x000fea0003800000 */
.L_x_0:
[----:B------:R-:W-:-:S00]  /*0020*/  BRA `(.L_x_0) ;  /* 0xfffffffc00fc7947 */ /* 0x000fc0000383ffff */
[----:B------:R-:W-:-:S00]  /*0030*/  NOP ;  /* 0x0000000000007918 */ /* 0x000fc00000000000 */
        /* <DEDUP_REMOVED lines=12> */
.L_x_6:


//--------------------- .text._Z19calculate_thresholdv --------------------------
	.section	.text._Z19calculate_thresholdv,"ax",@progbits
	.align	128
        .global         _Z19calculate_thresholdv
        .type           _Z19calculate_thresholdv,@function
        .size           _Z19calculate_thresholdv,(.L_x_7 - _Z19calculate_thresholdv)
        .other          _Z19calculate_thresholdv,@"STO_CUDA_ENTRY STV_DEFAULT"
_Z19calculate_thresholdv:
.text._Z19calculate_thresholdv:
[----:B------:R-:W-:Y:S01]  /*0000*/  LDC R1, c[0x0][0x37c] ;  /* 0x0000df00ff017b82 */ /* 0x000fe20000000800 */
[----:B------:R-:W-:Y:S05]  /*0010*/  EXIT ;  /* 0x000000000000794d */ /* 0x000fea0003800000 */
.L_x_1:
        /* <DEDUP_REMOVED lines=14> */
.L_x_7:


//--------------------- .text._Z25calculate_sigma_b_squaredv --------------------------
	.section	.text._Z25calculate_sigma_b_squaredv,"ax",@progbits
	.align	128
        .global         _Z25calculate_sigma_b_squaredv
        .type           _Z25calculate_sigma_b_squaredv,@function
        .size           _Z25calculate_sigma_b_squaredv,(.L_x_8 - _Z25calculate_sigma_b_squaredv)
        .other          _Z25calculate_sigma_b_squaredv,@"STO_CUDA_ENTRY STV_DEFAULT"
_Z25calculate_sigma_b_squaredv:
.text._Z25calculate_sigma_b_squaredv:
[----:B------:R-:W-:Y:S01]  /*0000*/  LDC R1, c[0x0][0x37c] ;  /* 0x0000df00ff017b82 */ /* 0x000fe20000000800 */
[----:B------:R-:W-:Y:S05]  /*0010*/  EXIT ;  /* 0x000000000000794d */ /* 0x000fea0003800000 */
.L_x_2:
        /* <DEDUP_REMOVED lines=14> */
.L_x_8:


//--------------------- .text._Z7scan_muv         --------------------------
	.section	.text._Z7scan_muv,"ax",@progbits
	.align	128
        .global         _Z7scan_muv
        .type           _Z7scan_muv,@function
        .size           _Z7scan_muv,(.L_x_9 - _Z7scan_muv)
        .other          _Z7scan_muv,@"STO_CUDA_ENTRY STV_DEFAULT"
_Z7scan_muv:
.text._Z7scan_muv:
[----:B------:R-:W-:Y:S01]  /*0000*/  LDC R1, c[0x0][0x37c] ;  /* 0x0000df00ff017b82 */ /* 0x000fe20000000800 */
[----:B------:R-:W-:Y:S05]  /*0010*/  EXIT ;  /* 0x000000000000794d */ /* 0x000fea0003800000 */
.L_x_3:
        /* <DEDUP_REMOVED lines=14> */
.L_x_9:


//--------------------- .text._Z10scan_omegav     --------------------------
	.section	.text._Z10scan_omegav,"ax",@progbits
	.align	128
        .global         _Z10scan_omegav
        .type           _Z10scan_omegav,@function
        .size           _Z10scan_omegav,(.L_x_10 - _Z10scan_omegav)
        .other          _Z10scan_omegav,@"STO_CUDA_ENTRY STV_DEFAULT"
_Z10scan_omegav:
.text._Z10scan_omegav:
[----:B------:R-:W-:Y:S01]  /*0000*/  LDC R1, c[0x0][0x37c] ;  /* 0x0000df00ff017b82 */ /* 0x000fe20000000800 */
[----:B------:R-:W-:Y:S05]  /*0010*/  EXIT ;  /* 0x000000000000794d */ /* 0x000fea0003800000 */
.L_x_4:
        /* <DEDUP_REMOVED lines=14> */
.L_x_10:


//--------------------- .text._Z16create_histogramv --------------------------
	.section	.text._Z16create_histogramv,"ax",@progbits
	.align	128
        .global         _Z16create_histogramv
        .type           _Z16create_histogramv,@function
        .size           _Z16create_histogramv,(.L_x_11 - _Z16create_histogramv)
        .other          _Z16create_histogramv,@"STO_CUDA_ENTRY STV_DEFAULT"
_Z16create_histogramv:
.text._Z16create_histogramv:
[----:B------:R-:W-:Y:S01]  /*0000*/  LDC R1, c[0x0][0x37c] ;  /* 0x0000df00ff017b82 */ /* 0x000fe20000000800 */
[----:B------:R-:W-:Y:S05]  /*0010*/  EXIT ;  /* 0x000000000000794d */ /* 0x000fea0003800000 */
.L_x_5:
        /* <DEDUP_REMOVED lines=14> */
.L_x_11:


//--------------------- .nv.shared.reserved.0     --------------------------
	.section	.nv.shared.reserved.0,"aw",@nobits
	.weak		__nv_reservedSMEM_offset_0_alias
	.size		__nv_reservedSMEM_offset_0_alias, 0, 64
	.other		__nv_reservedSMEM_offset_0_alias,@"STO_CUDA_RESERVED_SHARED STV_DEFAULT"
__nv_reservedSMEM_offset_0_alias:
	.zero		0
	.zero		64


//--------------------- .nv.constant0._Z22create_binarized_imagev --------------------------
	.section	.nv.constant0._Z22create_binarized_imagev,"a",@progbits
	.sectionflags	@""
	.align	4
.nv.constant0._Z22create_binarized_imagev:
	.zero		896


//--------------------- .nv.constant0._Z19calculate_thresholdv --------------------------
	.section	.nv.constant0._Z19calculate_thresholdv,"a",@progbits
	.sectionflags	@""
	.align	4
.nv.constant0._Z19calculate_thresholdv:
	.zero		896


//--------------------- .nv.constant0._Z25calculate_sigma_b_squaredv --------------------------
	.section	.nv.constant0._Z25calculate_sigma_b_squaredv,"a",@progbits
	.sectionflags	@""
	.align	4
.nv.constant0._Z25calculate_sigma_b_squaredv:
	.zero		896


//--------------------- .nv.constant0._Z7scan_muv --------------------------
	.section	.nv.constant0._Z7scan_muv,"a",@progbits
	.sectionflags	@""
	.align	4
.nv.constant0._Z7scan_muv:
	.zero		896


//--------------------- .nv.constant0._Z10scan_omegav --------------------------
	.section	.nv.constant0._Z10scan_omegav,"a",@progbits
	.sectionflags	@""
	.align	4
.nv.constant0._Z10scan_omegav:
	.zero		896


//--------------------- .nv.constant0._Z16create_histogramv --------------------------
	.section	.nv.constant0._Z16create_histogramv,"a",@progbits
	.sectionflags	@""
	.align	4
.nv.constant0._Z16create_histogramv:
	.zero		896


//--------------------- SYMBOLS --------------------------

	.type		.nv.reservedSmem.offset0,@object
	.size		.nv.reservedSmem.offset0,0x4
